//
// Generated by NVIDIA NVVM Compiler
//
// Compiler Build ID: CL-36424714
// Cuda compilation tools, release 13.0, V13.0.88
// Based on NVVM 20.0.0
//

.version 9.0
.target sm_100
.address_size 64

	// .globl	_Z11calculateS2PKdPdi

.visible .entry _Z11calculateS2PKdPdi(
	.param .u64 .ptr .align 1 _Z11calculateS2PKdPdi_param_0,
	.param .u64 .ptr .align 1 _Z11calculateS2PKdPdi_param_1,
	.param .u32 _Z11calculateS2PKdPdi_param_2
)
{
	.reg .pred 	%p<4>;
	.reg .b32 	%r<10>;
	.reg .b64 	%rd<10>;
	.reg .b64 	%fd<5>;

	ld.param.u64 	%rd1, [_Z11calculateS2PKdPdi_param_0];
	ld.param.u64 	%rd2, [_Z11calculateS2PKdPdi_param_1];
	ld.param.u32 	%r2, [_Z11calculateS2PKdPdi_param_2];
	mov.u32 	%r4, %ctaid.x;
	mov.u32 	%r5, %ntid.x;
	mov.u32 	%r6, %tid.x;
	mad.lo.s32 	%r7, %r4, %r5, %r6;
	setp.lt.s32 	%p1, %r7, 1;
	add.s32 	%r8, %r2, -1;
	setp.ge.s32 	%p2, %r7, %r8;
	or.pred  	%p3, %p1, %p2;
	@%p3 bra 	$L__BB0_2;
	cvta.to.global.u64 	%rd3, %rd1;
	cvta.to.global.u64 	%rd4, %rd2;
	mul.wide.u32 	%rd5, %r7, 8;
	add.s64 	%rd6, %rd3, %rd5;
	ld.global.f64 	%fd1, [%rd6+8];
	add.s32 	%r9, %r7, -1;
	mul.wide.u32 	%rd7, %r9, 8;
	add.s64 	%rd8, %rd3, %rd7;
	ld.global.f64 	%fd2, [%rd8];
	add.f64 	%fd3, %fd1, %fd2;
	mul.f64 	%fd4, %fd3, 0d3FE0000000000000;
	add.s64 	%rd9, %rd4, %rd7;
	st.global.f64 	[%rd9], %fd4;
$L__BB0_2:
	ret;

}


// ===== COMPILED SASS (sm_100) =====

	.target	sm_100

	.elftype	@"ET_EXEC"


//--------------------- .note.nv.tkinfo           --------------------------
	.section	.note.nv.tkinfo,"",@"SHT_NOTE"
	.sectionflags	@"SHF_NOTE_NV_TKINFO"
	.tkinfo
        /*0018*/ 	.word	0x00000002
        /*0030*/ 	.string	""
        /*0030*/ 	.string	"ptxas"
        /*0030*/ 	.string	"Cuda compilation tools, release 13.0, V13.0.88"
        /*0030*/ 	.string	"Build cuda_13.0.r13.0/compiler.36424714_0"
        /*0030*/ 	.string	"-arch sm_100 -m 64 "



//--------------------- .note.nv.cuinfo           --------------------------
	.section	.note.nv.cuinfo,"",@"SHT_NOTE"
	.sectionflags	@"SHF_NOTE_NV_CUINFO"
        /*0018*/ 	.short	0x0002
        /*001a*/ 	.short	0x0064
        /*001c*/ 	.short	0x0082
	.zero		2


//--------------------- .nv.info                  --------------------------
	.section	.nv.info,"",@"SHT_CUDA_INFO"
	.align	4


	//----- nvinfo : EIATTR_REGCOUNT
	.align		4
        /*0000*/ 	.byte	0x04, 0x2f
        /*0002*/ 	.short	(.L_1 - .L_0)
	.align		4
.L_0:
        /*0004*/ 	.word	index@(_Z11calculateS2PKdPdi)
        /*0008*/ 	.word	0x0000000e


	//----- nvinfo : EIATTR_FRAME_SIZE
	.align		4
.L_1:
        /*000c*/ 	.byte	0x04, 0x11
        /*000e*/ 	.short	(.L_3 - .L_2)
	.align		4
.L_2:
        /*0010*/ 	.word	index@(_Z11calculateS2PKdPdi)
        /*0014*/ 	.word	0x00000000


	//----- nvinfo : EIATTR_MIN_STACK_SIZE
	.align		4
.L_3:
        /*0018*/ 	.byte	0x04, 0x12
        /*001a*/ 	.short	(.L_5 - .L_4)
	.align		4
.L_4:
        /*001c*/ 	.word	index@(_Z11calculateS2PKdPdi)
        /*0020*/ 	.word	0x00000000
.L_5:


//--------------------- .nv.compat                --------------------------
	.section	.nv.compat,"",@"SHT_CUDA_COMPAT_INFO"
	.align	4
        /*0000*/ 	.byte	0x02, 0x09, 0x00, 0x00, 0x02, 0x02, 0x01, 0x00, 0x02, 0x05, 0x05, 0x00, 0x03, 0x07, 0x01, 0x01
        /*0010*/ 	.byte	0x02, 0x03, 0x00, 0x00, 0x02, 0x06, 0x01, 0x00, 0x04, 0x0b, 0x08, 0x00, 0x01, 0x00, 0x00, 0x00
        /*0020*/ 	.byte	0x00, 0x00, 0x00, 0x00


//--------------------- .nv.info._Z11calculateS2PKdPdi --------------------------
	.section	.nv.info._Z11calculateS2PKdPdi,"",@"SHT_CUDA_INFO"
	.sectionflags	@""
	.align	4


	//----- nvinfo : EIATTR_CUDA_API_VERSION
	.align		4
        /*0000*/ 	.byte	0x04, 0x37
        /*0002*/ 	.short	(.L_7 - .L_6)
.L_6:
        /*0004*/ 	.word	0x00000082


	//----- nvinfo : EIATTR_KPARAM_INFO
	.align		4
.L_7:
        /*0008*/ 	.byte	0x04, 0x17
        /*000a*/ 	.short	(.L_9 - .L_8)
.L_8:
        /*000c*/ 	.word	0x00000000
        /*0010*/ 	.short	0x0002
        /*0012*/ 	.short	0x0010
        /*0014*/ 	.byte	0x00, 0xf0, 0x11, 0x00


	//----- nvinfo : EIATTR_KPARAM_INFO
	.align		4
.L_9:
        /*0018*/ 	.byte	0x04, 0x17
        /*001a*/ 	.short	(.L_11 - .L_10)
.L_10:
        /*001c*/ 	.word	0x00000000
        /*0020*/ 	.short	0x0001
        /*0022*/ 	.short	0x0008
        /*0024*/ 	.byte	0x00, 0xf5, 0x21, 0x00


	//----- nvinfo : EIATTR_KPARAM_INFO
	.align		4
.L_11:
        /*0028*/ 	.byte	0x04, 0x17
        /*002a*/ 	.short	(.L_13 - .L_12)
.L_12:
        /*002c*/ 	.word	0x00000000
        /*0030*/ 	.short	0x0000
        /*0032*/ 	.short	0x0000
        /*0034*/ 	.byte	0x00, 0xf5, 0x21, 0x00


	//----- nvinfo : EIATTR_SPARSE_MMA_MASK
	.align		4
.L_13:
        /*0038*/ 	.byte	0x03, 0x50
        /*003a*/ 	.short	0x0000


	//----- nvinfo : EIATTR_MAXREG_COUNT
	.align		4
        /*003c*/ 	.byte	0x03, 0x1b
        /*003e*/ 	.short	0x00ff


	//----- nvinfo : EIATTR_MERCURY_ISA_VERSION
	.align		4
        /*0040*/ 	.byte	0x03, 0x5f
        /*0042*/ 	.short	0x0101


	//----- nvinfo : EIATTR_VRC_CTA_INIT_COUNT
	.align		4
        /*0044*/ 	.byte	0x02, 0x4a
	.zero		1
	.zero		1


	//----- nvinfo : EIATTR_EXIT_INSTR_OFFSETS
	.align		4
        /*0048*/ 	.byte	0x04, 0x1c
        /*004a*/ 	.short	(.L_15 - .L_14)


	//   ....[0]....
.L_14:
        /*004c*/ 	.word	0x00000090


	//   ....[1]....
        /*0050*/ 	.word	0x00000160


	//----- nvinfo : EIATTR_CBANK_PARAM_SIZE
	.align		4
.L_15:
        /*0054*/ 	.byte	0x03, 0x19
        /*0056*/ 	.short	0x0014


	//----- nvinfo : EIATTR_PARAM_CBANK
	.align		4
        /*0058*/ 	.byte	0x04, 0x0a
        /*005a*/ 	.short	(.L_17 - .L_16)
	.align		4
.L_16:
        /*005c*/ 	.word	index@(.nv.constant0._Z11calculateS2PKdPdi)
        /*0060*/ 	.short	0x0380
        /*0062*/ 	.short	0x0014


	//----- nvinfo : EIATTR_SW_WAR
	.align		4
.L_17:
        /*0064*/ 	.byte	0x04, 0x36
        /*0066*/ 	.short	(.L_19 - .L_18)
.L_18:
        /*0068*/ 	.word	0x00000008
.L_19:


//--------------------- .nv.callgraph             --------------------------
	.section	.nv.callgraph,"",@"SHT_CUDA_CALLGRAPH"
	.align	4
	.sectionentsize	8
	.align		4
        /*0000*/ 	.word	0x00000000
	.align		4
        /*0004*/ 	.word	0xffffffff
	.align		4
        /*0008*/ 	.word	0x00000000
	.align		4
        /*000c*/ 	.word	0xfffffffe
	.align		4
        /*0010*/ 	.word	0x00000000
	.align		4
        /*0014*/ 	.word	0xfffffffd
	.align		4
        /*0018*/ 	.word	0x00000000
	.align		4
        /*001c*/ 	.word	0xfffffffc


//--------------------- .text._Z11calculateS2PKdPdi --------------------------
	.section	.text._Z11calculateS2PKdPdi,"ax",@progbits
	.align	128
        .global         _Z11calculateS2PKdPdi
        .type           _Z11calculateS2PKdPdi,@function
        .size           _Z11calculateS2PKdPdi,(.L_x_1 - _Z11calculateS2PKdPdi)
        .other          _Z11calculateS2PKdPdi,@"STO_CUDA_ENTRY STV_DEFAULT"
_Z11calculateS2PKdPdi:
.text._Z11calculateS2PKdPdi:
[----:B------:R-:W-:Y:S01]  /*0000*/  LDC R1, c[0x0][0x37c] ;  /* 0x0000df00ff017b82 */ /* 0x000fe20000000800 */
[----:B------:R-:W0:Y:S07]  /*0010*/  S2R R0, SR_TID.X ;  /* 0x0000000000007919 */ /* 0x000e2e0000002100 */
[----:B------:R-:W0:Y:S01]  /*0020*/  S2UR UR5, SR_CTAID.X ;  /* 0x00000000000579c3 */ /* 0x000e220000002500 */
[----:B------:R-:W1:Y:S07]  /*0030*/  LDCU UR4, c[0x0][0x390] ;  /* 0x00007200ff0477ac */ /* 0x000e6e0008000800 */
[----:B------:R-:W0:Y:S01]  /*0040*/  LDC R3, c[0x0][0x360] ;  /* 0x0000d800ff037b82 */ /* 0x000e220000000800 */
[----:B-1----:R-:W-:Y:S01]  /*0050*/  UIADD3 UR4, UPT, UPT, UR4, -0x1, URZ ;  /* 0xffffffff04047890 */ /* 0x002fe2000fffe0ff */
[----:B0-----:R-:W-:-:S05]  /*0060*/  IMAD R3, R3, UR5, R0 ;  /* 0x0000000503037c24 */ /* 0x001fca000f8e0200 */
[----:B------:R-:W-:-:S04]  /*0070*/  ISETP.GE.AND P0, PT, R3, UR4, PT ;  /* 0x0000000403007c0c */ /* 0x000fc8000bf06270 */
[----:B------:R-:W-:-:S13]  /*0080*/  ISETP.LT.OR P0, PT, R3, 0x1, P0 ;  /* 0x000000010300780c */ /* 0x000fda0000701670 */
[----:B------:R-:W-:Y:S05]  /*0090*/  @P0 EXIT ;  /* 0x000000000000094d */ /* 0x000fea0003800000 */
[----:B------:R-:W0:Y:S01]  /*00a0*/  LDC.64 R4, c[0x0][0x380] ;  /* 0x0000e000ff047b82 */ /* 0x000e220000000a00 */
[----:B------:R-:W1:Y:S01]  /*00b0*/  LDCU.64 UR4, c[0x0][0x358] ;  /* 0x00006b00ff0477ac */ /* 0x000e620008000a00 */
[----:B------:R-:W-:-:S06]  /*00c0*/  IADD3 R11, PT, PT, R3, -0x1, RZ ;  /* 0xffffffff030b7810 */ /* 0x000fcc0007ffe0ff */
[----:B------:R-:W2:Y:S01]  /*00d0*/  LDC.64 R8, c[0x0][0x388] ;  /* 0x0000e200ff087b82 */ /* 0x000ea20000000a00 */
[----:B0-----:R-:W-:-:S04]  /*00e0*/  IMAD.WIDE.U32 R2, R3, 0x8, R4 ;  /* 0x0000000803027825 */ /* 0x001fc800078e0004 */
[C---:B------:R-:W-:Y:S02]  /*00f0*/  IMAD.WIDE.U32 R4, R11.reuse, 0x8, R4 ;  /* 0x000000080b047825 */ /* 0x040fe400078e0004 */
[----:B-1----:R-:W3:Y:S04]  /*0100*/  LDG.E.64 R2, desc[UR4][R2.64+0x8] ;  /* 0x0000080402027981 */ /* 0x002ee8000c1e1b00 */
[----:B------:R-:W3:Y:S01]  /*0110*/  LDG.E.64 R4, desc[UR4][R4.64] ;  /* 0x0000000404047981 */ /* 0x000ee2000c1e1b00 */
[----:B--2---:R-:W-:Y:S01]  /*0120*/  IMAD.WIDE.U32 R8, R11, 0x8, R8 ;  /* 0x000000080b087825 */ /* 0x004fe200078e0008 */
[----:B---3--:R-:W-:-:S08]  /*0130*/  DADD R6, R2, R4 ;  /* 0x0000000002067229 */ /* 0x008fd00000000004 */
[----:B------:R-:W-:-:S07]  /*0140*/  DMUL R6, R6, 0.5 ;  /* 0x3fe0000006067828 */ /* 0x000fce0000000000 */
[----:B------:R-:W-:Y:S01]  /*0150*/  STG.E.64 desc[UR4][R8.64], R6 ;  /* 0x0000000608007986 */ /* 0x000fe2000c101b04 */
[----:B------:R-:W-:Y:S05]  /*0160*/  EXIT ;  /* 0x000000000000794d */ /* 0x000fea0003800000 */
.L_x_0:
[----:B------:R-:W-:-:S00]  /*0170*/  BRA `(.L_x_0) ;  /* 0xfffffffc00fc7947 */ /* 0x000fc0000383ffff */
[----:B------:R-:W-:-:S00]  /*0180*/  NOP ;  /* 0x0000000000007918 */ /* 0x000fc00000000000 */
[----:B------:R-:W-:-:S00]  /*0190*/  NOP ;  /* 0x0000000000007918 */ /* 0x000fc00000000000 */
[----:B------:R-:W-:-:S00]  /*01a0*/  NOP ;  /* 0x0000000000007918 */ /* 0x000fc00000000000 */
[----:B------:R-:W-:-:S00]  /*01b0*/  NOP ;  /* 0x0000000000007918 */ /* 0x000fc00000000000 */
[----:B------:R-:W-:-:S00]  /*01c0*/  NOP ;  /* 0x0000000000007918 */ /* 0x000fc00000000000 */
[----:B------:R-:W-:-:S00]  /*01d0*/  NOP ;  /* 0x0000000000007918 */ /* 0x000fc00000000000 */
[----:B------:R-:W-:-:S00]  /*01e0*/  NOP ;  /* 0x0000000000007918 */ /* 0x000fc00000000000 */
[----:B------:R-:W-:-:S00]  /*01f0*/  NOP ;  /* 0x0000000000007918 */ /* 0x000fc00000000000 */
.L_x_1:


//--------------------- .nv.shared.reserved.0     --------------------------
	.section	.nv.shared.reserved.0,"aw",@nobits
	.weak		__nv_reservedSMEM_offset_0_alias
	.size		__nv_reservedSMEM_offset_0_alias, 0, 64
	.other		__nv_reservedSMEM_offset_0_alias,@"STO_CUDA_RESERVED_SHARED STV_DEFAULT"
__nv_reservedSMEM_offset_0_alias:
	.zero		0
	.zero		64


//--------------------- .nv.constant0._Z11calculateS2PKdPdi --------------------------
	.section	.nv.constant0._Z11calculateS2PKdPdi,"a",@progbits
	.sectionflags	@""
	.align	4
.nv.constant0._Z11calculateS2PKdPdi:
	.zero		916


//--------------------- SYMBOLS --------------------------

	.type		.nv.reservedSmem.offset0,@object
	.size		.nv.reservedSmem.offset0,0x4
